//
// Generated by NVIDIA NVVM Compiler
//
// Compiler Build ID: CL-36424714
// Cuda compilation tools, release 13.0, V13.0.88
// Based on NVVM 20.0.0
//

.version 9.0
.target sm_100
.address_size 64

	// .globl	_Z15print_threadIdsv
.extern .func  (.param .b32 func_retval0) vprintf
(
	.param .b64 vprintf_param_0,
	.param .b64 vprintf_param_1
)
;
.global .align 1 .b8 $str[53] = {116, 104, 114, 101, 97, 100, 73, 100, 120, 46, 120, 58, 32, 37, 100, 44, 32, 116, 104, 114, 101, 97, 100, 73, 100, 120, 46, 121, 32, 58, 32, 37, 100, 44, 32, 116, 104, 114, 101, 97, 100, 73, 100, 120, 46, 122, 32, 58, 32, 37, 100, 10};
.global .align 1 .b8 $str$1[50] = {98, 108, 111, 99, 107, 73, 100, 120, 46, 120, 58, 32, 37, 100, 44, 32, 98, 108, 111, 99, 107, 73, 100, 120, 46, 121, 32, 58, 32, 37, 100, 44, 32, 98, 108, 111, 99, 107, 73, 100, 120, 46, 122, 32, 58, 32, 37, 100, 10};
.global .align 1 .b8 $str$2[50] = {98, 108, 111, 99, 107, 68, 105, 109, 46, 120, 58, 32, 37, 100, 44, 32, 98, 108, 111, 99, 107, 68, 105, 109, 46, 121, 32, 58, 32, 37, 100, 44, 32, 98, 108, 111, 99, 107, 68, 105, 109, 46, 122, 32, 58, 32, 37, 100, 10};

.visible .entry _Z15print_threadIdsv()
{
	.local .align 8 .b8 	__local_depot0[16];
	.reg .b64 	%SP;
	.reg .b64 	%SPL;
	.reg .b32 	%r<6>;
	.reg .b64 	%rd<5>;

	mov.u64 	%SPL, __local_depot0;
	cvta.local.u64 	%SP, %SPL;
	add.u64 	%rd1, %SP, 0;
	add.u64 	%rd2, %SPL, 0;
	mov.u32 	%r1, %tid.x;
	mov.u32 	%r2, %tid.y;
	mov.u32 	%r3, %tid.z;
	st.local.v2.u32 	[%rd2], {%r1, %r2};
	st.local.u32 	[%rd2+8], %r3;
	mov.u64 	%rd3, $str;
	cvta.global.u64 	%rd4, %rd3;
	{ // callseq 0, 0
	.param .b64 param0;
	st.param.b64 	[param0], %rd4;
	.param .b64 param1;
	st.param.b64 	[param1], %rd1;
	.param .b32 retval0;
	call.uni (retval0), 
	vprintf, 
	(
	param0, 
	param1
	);
	ld.param.b32 	%r4, [retval0];
	} // callseq 0
	ret;

}
	// .globl	_Z14print_blockIdsv
.visible .entry _Z14print_blockIdsv()
{
	.local .align 8 .b8 	__local_depot1[16];
	.reg .b64 	%SP;
	.reg .b64 	%SPL;
	.reg .b32 	%r<6>;
	.reg .b64 	%rd<5>;

	mov.u64 	%SPL, __local_depot1;
	cvta.local.u64 	%SP, %SPL;
	add.u64 	%rd1, %SP, 0;
	add.u64 	%rd2, %SPL, 0;
	mov.u32 	%r1, %ctaid.x;
	mov.u32 	%r2, %ctaid.y;
	mov.u32 	%r3, %ctaid.z;
	st.local.v2.u32 	[%rd2], {%r1, %r2};
	st.local.u32 	[%rd2+8], %r3;
	mov.u64 	%rd3, $str$1;
	cvta.global.u64 	%rd4, %rd3;
	{ // callseq 1, 0
	.param .b64 param0;
	st.param.b64 	[param0], %rd4;
	.param .b64 param1;
	st.param.b64 	[param1], %rd1;
	.param .b32 retval0;
	call.uni (retval0), 
	vprintf, 
	(
	param0, 
	param1
	);
	ld.param.b32 	%r4, [retval0];
	} // callseq 1
	ret;

}
	// .globl	_Z14print_blockDimv
.visible .entry _Z14print_blockDimv()
{
	.local .align 8 .b8 	__local_depot2[16];
	.reg .b64 	%SP;
	.reg .b64 	%SPL;
	.reg .b32 	%r<6>;
	.reg .b64 	%rd<5>;

	mov.u64 	%SPL, __local_depot2;
	cvta.local.u64 	%SP, %SPL;
	add.u64 	%rd1, %SP, 0;
	add.u64 	%rd2, %SPL, 0;
	mov.u32 	%r1, %ntid.x;
	mov.u32 	%r2, %ntid.y;
	mov.u32 	%r3, %ntid.z;
	st.local.v2.u32 	[%rd2], {%r1, %r2};
	st.local.u32 	[%rd2+8], %r3;
	mov.u64 	%rd3, $str$2;
	cvta.global.u64 	%rd4, %rd3;
	{ // callseq 2, 0
	.param .b64 param0;
	st.param.b64 	[param0], %rd4;
	.param .b64 param1;
	st.param.b64 	[param1], %rd1;
	.param .b32 retval0;
	call.uni (retval0), 
	vprintf, 
	(
	param0, 
	param1
	);
	ld.param.b32 	%r4, [retval0];
	} // callseq 2
	ret;

}


// ===== COMPILED SASS (sm_100) =====

	.target	sm_100

	.elftype	@"ET_EXEC"


//--------------------- .note.nv.tkinfo           --------------------------
	.section	.note.nv.tkinfo,"",@"SHT_NOTE"
	.sectionflags	@"SHF_NOTE_NV_TKINFO"
	.tkinfo
        /*0018*/ 	.word	0x00000002
        /*0030*/ 	.string	""
        /*0030*/ 	.string	"ptxas"
        /*0030*/ 	.string	"Cuda compilation tools, release 13.0, V13.0.88"
        /*0030*/ 	.string	"Build cuda_13.0.r13.0/compiler.36424714_0"
        /*0030*/ 	.string	"-arch sm_100 -m 64 "



//--------------------- .note.nv.cuinfo           --------------------------
	.section	.note.nv.cuinfo,"",@"SHT_NOTE"
	.sectionflags	@"SHF_NOTE_NV_CUINFO"
        /*0018*/ 	.short	0x0002
        /*001a*/ 	.short	0x0064
        /*001c*/ 	.short	0x0082
	.zero		2


//--------------------- .nv.info                  --------------------------
	.section	.nv.info,"",@"SHT_CUDA_INFO"
	.align	4


	//----- nvinfo : EIATTR_REGCOUNT
	.align		4
        /*0000*/ 	.byte	0x04, 0x2f
        /*0002*/ 	.short	(.L_4 - .L_3)
	.align		4
.L_3:
        /*0004*/ 	.word	index@(_Z15print_threadIdsv)
        /*0008*/ 	.word	0x00000018


	//----- nvinfo : EIATTR_FRAME_SIZE
	.align		4
.L_4:
        /*000c*/ 	.byte	0x04, 0x11
        /*000e*/ 	.short	(.L_6 - .L_5)
	.align		4
.L_5:
        /*0010*/ 	.word	index@(_Z15print_threadIdsv)
        /*0014*/ 	.word	0x00000010


	//----- nvinfo : EIATTR_REGCOUNT
	.align		4
.L_6:
        /*0018*/ 	.byte	0x04, 0x2f
        /*001a*/ 	.short	(.L_8 - .L_7)
	.align		4
.L_7:
        /*001c*/ 	.word	index@(_Z14print_blockIdsv)
        /*0020*/ 	.word	0x00000018


	//----- nvinfo : EIATTR_FRAME_SIZE
	.align		4
.L_8:
        /*0024*/ 	.byte	0x04, 0x11
        /*0026*/ 	.short	(.L_10 - .L_9)
	.align		4
.L_9:
        /*0028*/ 	.word	index@(_Z14print_blockIdsv)
        /*002c*/ 	.word	0x00000010


	//----- nvinfo : EIATTR_REGCOUNT
	.align		4
.L_10:
        /*0030*/ 	.byte	0x04, 0x2f
        /*0032*/ 	.short	(.L_12 - .L_11)
	.align		4
.L_11:
        /*0034*/ 	.word	index@(_Z14print_blockDimv)
        /*0038*/ 	.word	0x00000018


	//----- nvinfo : EIATTR_FRAME_SIZE
	.align		4
.L_12:
        /*003c*/ 	.byte	0x04, 0x11
        /*003e*/ 	.short	(.L_14 - .L_13)
	.align		4
.L_13:
        /*0040*/ 	.word	index@(_Z14print_blockDimv)
        /*0044*/ 	.word	0x00000010


	//----- nvinfo : EIATTR_MIN_STACK_SIZE
	.align		4
.L_14:
        /*0048*/ 	.byte	0x04, 0x12
        /*004a*/ 	.short	(.L_16 - .L_15)
	.align		4
.L_15:
        /*004c*/ 	.word	index@(_Z14print_blockDimv)
        /*0050*/ 	.word	0x00000010


	//----- nvinfo : EIATTR_MIN_STACK_SIZE
	.align		4
.L_16:
        /*0054*/ 	.byte	0x04, 0x12
        /*0056*/ 	.short	(.L_18 - .L_17)
	.align		4
.L_17:
        /*0058*/ 	.word	index@(_Z14print_blockIdsv)
        /*005c*/ 	.word	0x00000010


	//----- nvinfo : EIATTR_MIN_STACK_SIZE
	.align		4
.L_18:
        /*0060*/ 	.byte	0x04, 0x12
        /*0062*/ 	.short	(.L_20 - .L_19)
	.align		4
.L_19:
        /*0064*/ 	.word	index@(_Z15print_threadIdsv)
        /*0068*/ 	.word	0x00000010
.L_20:


//--------------------- .nv.compat                --------------------------
	.section	.nv.compat,"",@"SHT_CUDA_COMPAT_INFO"
	.align	4
        /*0000*/ 	.byte	0x02, 0x09, 0x00, 0x00, 0x02, 0x02, 0x01, 0x00, 0x02, 0x05, 0x05, 0x00, 0x03, 0x07, 0x01, 0x01
        /*0010*/ 	.byte	0x02, 0x03, 0x00, 0x00, 0x02, 0x06, 0x01, 0x00, 0x04, 0x0b, 0x08, 0x00, 0x09, 0x00, 0x00, 0x00
        /*0020*/ 	.byte	0x00, 0x00, 0x00, 0x00


//--------------------- .nv.info._Z14print_blockDimv --------------------------
	.section	.nv.info._Z14print_blockDimv,"",@"SHT_CUDA_INFO"
	.sectionflags	@""
	.align	4


	//----- nvinfo : EIATTR_CUDA_API_VERSION
	.align		4
        /*0000*/ 	.byte	0x04, 0x37
        /*0002*/ 	.short	(.L_22 - .L_21)
.L_21:
        /*0004*/ 	.word	0x00000082


	//----- nvinfo : EIATTR_SPARSE_MMA_MASK
	.align		4
.L_22:
        /*0008*/ 	.byte	0x03, 0x50
        /*000a*/ 	.short	0x0000


	//----- nvinfo : EIATTR_MAXREG_COUNT
	.align		4
        /*000c*/ 	.byte	0x03, 0x1b
        /*000e*/ 	.short	0x00ff


	//----- nvinfo : EIATTR_EXTERNS
	.align		4
        /*0010*/ 	.byte	0x04, 0x0f
        /*0012*/ 	.short	(.L_24 - .L_23)


	//   ....[0]....
	.align		4
.L_23:
        /*0014*/ 	.word	index@(vprintf)


	//----- nvinfo : EIATTR_MERCURY_ISA_VERSION
	.align		4
.L_24:
        /*0018*/ 	.byte	0x03, 0x5f
        /*001a*/ 	.short	0x0101


	//----- nvinfo : EIATTR_VRC_CTA_INIT_COUNT
	.align		4
        /*001c*/ 	.byte	0x02, 0x4a
	.zero		1
	.zero		1


	//----- nvinfo : EIATTR_SYSCALL_OFFSETS
	.align		4
        /*0020*/ 	.byte	0x04, 0x46
        /*0022*/ 	.short	(.L_26 - .L_25)


	//   ....[0]....
.L_25:
        /*0024*/ 	.word	0x00000110


	//----- nvinfo : EIATTR_EXIT_INSTR_OFFSETS
	.align		4
.L_26:
        /*0028*/ 	.byte	0x04, 0x1c
        /*002a*/ 	.short	(.L_28 - .L_27)


	//   ....[0]....
.L_27:
        /*002c*/ 	.word	0x00000120


	//----- nvinfo : EIATTR_SW_WAR
	.align		4
.L_28:
        /*0030*/ 	.byte	0x04, 0x36
        /*0032*/ 	.short	(.L_30 - .L_29)
.L_29:
        /*0034*/ 	.word	0x00000008
.L_30:


//--------------------- .nv.info._Z14print_blockIdsv --------------------------
	.section	.nv.info._Z14print_blockIdsv,"",@"SHT_CUDA_INFO"
	.sectionflags	@""
	.align	4


	//----- nvinfo : EIATTR_CUDA_API_VERSION
	.align		4
        /*0000*/ 	.byte	0x04, 0x37
        /*0002*/ 	.short	(.L_32 - .L_31)
.L_31:
        /*0004*/ 	.word	0x00000082


	//----- nvinfo : EIATTR_SPARSE_MMA_MASK
	.align		4
.L_32:
        /*0008*/ 	.byte	0x03, 0x50
        /*000a*/ 	.short	0x0000


	//----- nvinfo : EIATTR_MAXREG_COUNT
	.align		4
        /*000c*/ 	.byte	0x03, 0x1b
        /*000e*/ 	.short	0x00ff


	//----- nvinfo : EIATTR_EXTERNS
	.align		4
        /*0010*/ 	.byte	0x04, 0x0f
        /*0012*/ 	.short	(.L_34 - .L_33)


	//   ....[0]....
	.align		4
.L_33:
        /*0014*/ 	.word	index@(vprintf)


	//----- nvinfo : EIATTR_MERCURY_ISA_VERSION
	.align		4
.L_34:
        /*0018*/ 	.byte	0x03, 0x5f
        /*001a*/ 	.short	0x0101


	//----- nvinfo : EIATTR_VRC_CTA_INIT_COUNT
	.align		4
        /*001c*/ 	.byte	0x02, 0x4a
	.zero		1
	.zero		1


	//----- nvinfo : EIATTR_SYSCALL_OFFSETS
	.align		4
        /*0020*/ 	.byte	0x04, 0x46
        /*0022*/ 	.short	(.L_36 - .L_35)


	//   ....[0]....
.L_35:
        /*0024*/ 	.word	0x00000110


	//----- nvinfo : EIATTR_EXIT_INSTR_OFFSETS
	.align		4
.L_36:
        /*0028*/ 	.byte	0x04, 0x1c
        /*002a*/ 	.short	(.L_38 - .L_37)


	//   ....[0]....
.L_37:
        /*002c*/ 	.word	0x00000120


	//----- nvinfo : EIATTR_SW_WAR
	.align		4
.L_38:
        /*0030*/ 	.byte	0x04, 0x36
        /*0032*/ 	.short	(.L_40 - .L_39)
.L_39:
        /*0034*/ 	.word	0x00000008
.L_40:


//--------------------- .nv.info._Z15print_threadIdsv --------------------------
	.section	.nv.info._Z15print_threadIdsv,"",@"SHT_CUDA_INFO"
	.sectionflags	@""
	.align	4


	//----- nvinfo : EIATTR_CUDA_API_VERSION
	.align		4
        /*0000*/ 	.byte	0x04, 0x37
        /*0002*/ 	.short	(.L_42 - .L_41)
.L_41:
        /*0004*/ 	.word	0x00000082


	//----- nvinfo : EIATTR_SPARSE_MMA_MASK
	.align		4
.L_42:
        /*0008*/ 	.byte	0x03, 0x50
        /*000a*/ 	.short	0x0000


	//----- nvinfo : EIATTR_MAXREG_COUNT
	.align		4
        /*000c*/ 	.byte	0x03, 0x1b
        /*000e*/ 	.short	0x00ff


	//----- nvinfo : EIATTR_EXTERNS
	.align		4
        /*0010*/ 	.byte	0x04, 0x0f
        /*0012*/ 	.short	(.L_44 - .L_43)


	//   ....[0]....
	.align		4
.L_43:
        /*0014*/ 	.word	index@(vprintf)


	//----- nvinfo : EIATTR_MERCURY_ISA_VERSION
	.align		4
.L_44:
        /*0018*/ 	.byte	0x03, 0x5f
        /*001a*/ 	.short	0x0101


	//----- nvinfo : EIATTR_VRC_CTA_INIT_COUNT
	.align		4
        /*001c*/ 	.byte	0x02, 0x4a
	.zero		1
	.zero		1


	//----- nvinfo : EIATTR_SYSCALL_OFFSETS
	.align		4
        /*0020*/ 	.byte	0x04, 0x46
        /*0022*/ 	.short	(.L_46 - .L_45)


	//   ....[0]....
.L_45:
        /*0024*/ 	.word	0x00000110


	//----- nvinfo : EIATTR_EXIT_INSTR_OFFSETS
	.align		4
.L_46:
        /*0028*/ 	.byte	0x04, 0x1c
        /*002a*/ 	.short	(.L_48 - .L_47)


	//   ....[0]....
.L_47:
        /*002c*/ 	.word	0x00000120


	//----- nvinfo : EIATTR_SW_WAR
	.align		4
.L_48:
        /*0030*/ 	.byte	0x04, 0x36
        /*0032*/ 	.short	(.L_50 - .L_49)
.L_49:
        /*0034*/ 	.word	0x00000008
.L_50:


//--------------------- .nv.callgraph             --------------------------
	.section	.nv.callgraph,"",@"SHT_CUDA_CALLGRAPH"
	.align	4
	.sectionentsize	8
	.align		4
        /*0000*/ 	.word	0x00000000
	.align		4
        /*0004*/ 	.word	0xffffffff
	.align		4
        /*0008*/ 	.word	index@(_Z14print_blockDimv)
	.align		4
        /*000c*/ 	.word	index@(vprintf)
	.align		4
        /*0010*/ 	.word	index@(_Z14print_blockIdsv)
	.align		4
        /*0014*/ 	.word	index@(vprintf)
	.align		4
        /*0018*/ 	.word	index@(_Z15print_threadIdsv)
	.align		4
        /*001c*/ 	.word	index@(vprintf)
	.align		4
        /*0020*/ 	.word	0x00000000
	.align		4
        /*0024*/ 	.word	0xfffffffe
	.align		4
        /*0028*/ 	.word	0x00000000
	.align		4
        /*002c*/ 	.word	0xfffffffd
	.align		4
        /*0030*/ 	.word	0x00000000
	.align		4
        /*0034*/ 	.word	0xfffffffc


//--------------------- .nv.constant4             --------------------------
	.section	.nv.constant4,"a",@progbits
	.align	8
	.align		8
.nv.constant4:
        /*0000*/ 	.dword	vprintf
	.align		8
        /*0008*/ 	.dword	$str
	.align		8
        /*0010*/ 	.dword	$str$1
	.align		8
        /*0018*/ 	.dword	$str$2


//--------------------- .text._Z14print_blockDimv --------------------------
	.section	.text._Z14print_blockDimv,"ax",@progbits
	.align	128
        .global         _Z14print_blockDimv
        .type           _Z14print_blockDimv,@function
        .size           _Z14print_blockDimv,(.L_x_6 - _Z14print_blockDimv)
        .other          _Z14print_blockDimv,@"STO_CUDA_ENTRY STV_DEFAULT"
_Z14print_blockDimv:
.text._Z14print_blockDimv:
[----:B------:R-:W0:Y:S01]  /*0000*/  LDC R1, c[0x0][0x37c] ;  /* 0x0000df00ff017b82 */ /* 0x000e220000000800 */
[----:B------:R-:W1:Y:S07]  /*0010*/  LDCU UR5, c[0x0][0x2fc] ;  /* 0x00005f80ff0577ac */ /* 0x000e6e0008000800 */
[----:B------:R-:W2:Y:S01]  /*0020*/  LDC R8, c[0x0][0x360] ;  /* 0x0000d800ff087b82 */ /* 0x000ea20000000800 */
[----:B0-----:R-:W-:Y:S01]  /*0030*/  VIADD R1, R1, 0xfffffff0 ;  /* 0xfffffff001017836 */ /* 0x001fe20000000000 */
[----:B------:R-:W-:Y:S01]  /*0040*/  MOV R0, 0x0 ;  /* 0x0000000000007802 */ /* 0x000fe20000000f00 */
[----:B------:R-:W0:Y:S01]  /*0050*/  LDCU UR4, c[0x0][0x2f8] ;  /* 0x00005f00ff0477ac */ /* 0x000e220008000800 */
[----:B------:R-:W3:Y:S04]  /*0060*/  LDCU.64 UR6, c[0x4][0x18] ;  /* 0x01000300ff0677ac */ /* 0x000ee80008000a00 */
[----:B------:R-:W2:Y:S08]  /*0070*/  LDC R9, c[0x0][0x364] ;  /* 0x0000d900ff097b82 */ /* 0x000eb00000000800 */
[----:B------:R-:W4:Y:S01]  /*0080*/  LDC R10, c[0x0][0x368] ;  /* 0x0000da00ff0a7b82 */ /* 0x000f220000000800 */
[----:B0-----:R-:W-:-:S07]  /*0090*/  IADD3 R6, P0, PT, R1, UR4, RZ ;  /* 0x0000000401067c10 */ /* 0x001fce000ff1e0ff */
[----:B------:R0:W5:Y:S01]  /*00a0*/  LDC.64 R2, c[0x4][R0] ;  /* 0x0100000000027b82 */ /* 0x0001620000000a00 */
[----:B---3--:R-:W-:Y:S01]  /*00b0*/  IMAD.U32 R4, RZ, RZ, UR6 ;  /* 0x00000006ff047e24 */ /* 0x008fe2000f8e00ff */
[----:B------:R-:W-:Y:S01]  /*00c0*/  MOV R5, UR7 ;  /* 0x0000000700057c02 */ /* 0x000fe20008000f00 */
[----:B-1----:R-:W-:Y:S01]  /*00d0*/  IMAD.X R7, RZ, RZ, UR5, P0 ;  /* 0x00000005ff077e24 */ /* 0x002fe200080e06ff */
[----:B--2---:R0:W-:Y:S04]  /*00e0*/  STL.64 [R1], R8 ;  /* 0x0000000801007387 */ /* 0x0041e80000100a00 */
[----:B----4-:R0:W-:Y:S02]  /*00f0*/  STL [R1+0x8], R10 ;  /* 0x0000080a01007387 */ /* 0x0101e40000100800 */
[----:B------:R-:W-:-:S07]  /*0100*/  LEPC R20, `(.L_x_0) ;  /* 0x000000001014794e */ /* 0x000fce0000000000 */
[----:B0----5:R-:W-:Y:S05]  /*0110*/  CALL.ABS.NOINC R2 ;  /* 0x0000000002007343 */ /* 0x021fea0003c00000 */
.L_x_0:
[----:B------:R-:W-:Y:S05]  /*0120*/  EXIT ;  /* 0x000000000000794d */ /* 0x000fea0003800000 */
.L_x_1:
[----:B------:R-:W-:-:S00]  /*0130*/  BRA `(.L_x_1) ;  /* 0xfffffffc00fc7947 */ /* 0x000fc0000383ffff */
[----:B------:R-:W-:-:S00]  /*0140*/  NOP ;  /* 0x0000000000007918 */ /* 0x000fc00000000000 */
        /* <DEDUP_REMOVED lines=11> */
.L_x_6:


//--------------------- .text._Z14print_blockIdsv --------------------------
	.section	.text._Z14print_blockIdsv,"ax",@progbits
	.align	128
        .global         _Z14print_blockIdsv
        .type           _Z14print_blockIdsv,@function
        .size           _Z14print_blockIdsv,(.L_x_7 - _Z14print_blockIdsv)
        .other          _Z14print_blockIdsv,@"STO_CUDA_ENTRY STV_DEFAULT"
_Z14print_blockIdsv:
.text._Z14print_blockIdsv:
[----:B------:R-:W0:Y:S01]  /*0000*/  LDC R1, c[0x0][0x37c] ;  /* 0x0000df00ff017b82 */ /* 0x000e220000000800 */
[----:B------:R-:W1:Y:S01]  /*0010*/  S2R R8, SR_CTAID.X ;  /* 0x0000000000087919 */ /* 0x000e620000002500 */
[----:B0-----:R-:W-:Y:S01]  /*0020*/  VIADD R1, R1, 0xfffffff0 ;  /* 0xfffffff001017836 */ /* 0x001fe20000000000 */
[----:B------:R-:W-:Y:S01]  /*0030*/  MOV R0, 0x0 ;  /* 0x0000000000007802 */ /* 0x000fe20000000f00 */
[----:B------:R-:W0:Y:S01]  /*0040*/  LDCU UR4, c[0x0][0x2f8] ;  /* 0x00005f00ff0477ac */ /* 0x000e220008000800 */
[----:B------:R-:W1:Y:S03]  /*0050*/  S2R R9, SR_CTAID.Y ;  /* 0x0000000000097919 */ /* 0x000e660000002600 */
[----:B------:R2:W3:Y:S01]  /*0060*/  LDC.64 R2, c[0x4][R0] ;  /* 0x0100000000027b82 */ /* 0x0004e20000000a00 */
[----:B------:R-:W4:Y:S01]  /*0070*/  LDCU.64 UR6, c[0x4][0x10] ;  /* 0x01000200ff0677ac */ /* 0x000f220008000a00 */
[----:B------:R-:W5:Y:S01]  /*0080*/  S2R R10, SR_CTAID.Z ;  /* 0x00000000000a7919 */ /* 0x000f620000002700 */
[----:B------:R-:W2:Y:S01]  /*0090*/  LDCU UR5, c[0x0][0x2fc] ;  /* 0x00005f80ff0577ac */ /* 0x000ea20008000800 */
[----:B0-----:R-:W-:Y:S01]  /*00a0*/  IADD3 R6, P0, PT, R1, UR4, RZ ;  /* 0x0000000401067c10 */ /* 0x001fe2000ff1e0ff */
[----:B----4-:R-:W-:Y:S01]  /*00b0*/  IMAD.U32 R4, RZ, RZ, UR6 ;  /* 0x00000006ff047e24 */ /* 0x010fe2000f8e00ff */
[----:B------:R-:W-:-:S03]  /*00c0*/  MOV R5, UR7 ;  /* 0x0000000700057c02 */ /* 0x000fc60008000f00 */
[----:B--2---:R-:W-:Y:S01]  /*00d0*/  IMAD.X R7, RZ, RZ, UR5, P0 ;  /* 0x00000005ff077e24 */ /* 0x004fe200080e06ff */
[----:B-1----:R0:W-:Y:S04]  /*00e0*/  STL.64 [R1], R8 ;  /* 0x0000000801007387 */ /* 0x0021e80000100a00 */
[----:B-----5:R0:W-:Y:S03]  /*00f0*/  STL [R1+0x8], R10 ;  /* 0x0000080a01007387 */ /* 0x0201e60000100800 */
[----:B------:R-:W-:-:S07]  /*0100*/  LEPC R20, `(.L_x_2) ;  /* 0x000000001014794e */ /* 0x000fce0000000000 */
[----:B0--3--:R-:W-:Y:S05]  /*0110*/  CALL.ABS.NOINC R2 ;  /* 0x0000000002007343 */ /* 0x009fea0003c00000 */
.L_x_2:
[----:B------:R-:W-:Y:S05]  /*0120*/  EXIT ;  /* 0x000000000000794d */ /* 0x000fea0003800000 */
.L_x_3:
        /* <DEDUP_REMOVED lines=13> */
.L_x_7:


//--------------------- .text._Z15print_threadIdsv --------------------------
	.section	.text._Z15print_threadIdsv,"ax",@progbits
	.align	128
        .global         _Z15print_threadIdsv
        .type           _Z15print_threadIdsv,@function
        .size           _Z15print_threadIdsv,(.L_x_8 - _Z15print_threadIdsv)
        .other          _Z15print_threadIdsv,@"STO_CUDA_ENTRY STV_DEFAULT"
_Z15print_threadIdsv:
.text._Z15print_threadIdsv:
[----:B------:R-:W0:Y:S01]  /*0000*/  LDC R1, c[0x0][0x37c] ;  /* 0x0000df00ff017b82 */ /* 0x000e220000000800 */
[----:B------:R-:W1:Y:S01]  /*0010*/  S2R R8, SR_TID.X ;  /* 0x0000000000087919 */ /* 0x000e620000002100 */
[----:B0-----:R-:W-:Y:S01]  /*0020*/  VIADD R1, R1, 0xfffffff0 ;  /* 0xfffffff001017836 */ /* 0x001fe20000000000 */
[----:B------:R-:W-:Y:S01]  /*0030*/  MOV R0, 0x0 ;  /* 0x0000000000007802 */ /* 0x000fe20000000f00 */
[----:B------:R-:W0:Y:S01]  /*0040*/  LDCU UR4, c[0x0][0x2f8] ;  /* 0x00005f00ff0477ac */ /* 0x000e220008000800 */
[----:B------:R-:W1:Y:S03]  /*0050*/  S2R R9, SR_TID.Y ;  /* 0x0000000000097919 */ /* 0x000e660000002200 */
[----:B------:R2:W3:Y:S01]  /*0060*/  LDC.64 R2, c[0x4][R0] ;  /* 0x0100000000027b82 */ /* 0x0004e20000000a00 */
[----:B------:R-:W4:Y:S01]  /*0070*/  LDCU.64 UR6, c[0x4][0x8] ;  /* 0x01000100ff0677ac */ /* 0x000f220008000a00 */
[----:B------:R-:W5:Y:S01]  /*0080*/  S2R R10, SR_TID.Z ;  /* 0x00000000000a7919 */ /* 0x000f620000002300 */
        /* <DEDUP_REMOVED lines=9> */
.L_x_4:
[----:B------:R-:W-:Y:S05]  /*0120*/  EXIT ;  /* 0x000000000000794d */ /* 0x000fea0003800000 */
.L_x_5:
        /* <DEDUP_REMOVED lines=13> */
.L_x_8:


//--------------------- .nv.global.init           --------------------------
	.section	.nv.global.init,"aw",@progbits
.nv.global.init:
	.type		$str$2,@object
	.size		$str$2,($str$1 - $str$2)
$str$2:
        /*0000*/ 	.byte	0x62, 0x6c, 0x6f, 0x63, 0x6b, 0x44, 0x69, 0x6d, 0x2e, 0x78, 0x3a, 0x20, 0x25, 0x64, 0x2c, 0x20
        /*0010*/ 	.byte	0x62, 0x6c, 0x6f, 0x63, 0x6b, 0x44, 0x69, 0x6d, 0x2e, 0x79, 0x20, 0x3a, 0x20, 0x25, 0x64, 0x2c
        /*0020*/ 	.byte	0x20, 0x62, 0x6c, 0x6f, 0x63, 0x6b, 0x44, 0x69, 0x6d, 0x2e, 0x7a, 0x20, 0x3a, 0x20, 0x25, 0x64
        /*0030*/ 	.byte	0x0a, 0x00
	.type		$str$1,@object
	.size		$str$1,($str - $str$1)
$str$1:
        /*0032*/ 	.byte	0x62, 0x6c, 0x6f, 0x63, 0x6b, 0x49, 0x64, 0x78, 0x2e, 0x78, 0x3a, 0x20, 0x25, 0x64, 0x2c, 0x20
        /*0042*/ 	.byte	0x62, 0x6c, 0x6f, 0x63, 0x6b, 0x49, 0x64, 0x78, 0x2e, 0x79, 0x20, 0x3a, 0x20, 0x25, 0x64, 0x2c
        /*0052*/ 	.byte	0x20, 0x62, 0x6c, 0x6f, 0x63, 0x6b, 0x49, 0x64, 0x78, 0x2e, 0x7a, 0x20, 0x3a, 0x20, 0x25, 0x64
        /*0062*/ 	.byte	0x0a, 0x00
	.type		$str,@object
	.size		$str,(.L_0 - $str)
$str:
        /*0064*/ 	.byte	0x74, 0x68, 0x72, 0x65, 0x61, 0x64, 0x49, 0x64, 0x78, 0x2e, 0x78, 0x3a, 0x20, 0x25, 0x64, 0x2c
        /*0074*/ 	.byte	0x20, 0x74, 0x68, 0x72, 0x65, 0x61, 0x64, 0x49, 0x64, 0x78, 0x2e, 0x79, 0x20, 0x3a, 0x20, 0x25
        /*0084*/ 	.byte	0x64, 0x2c, 0x20, 0x74, 0x68, 0x72, 0x65, 0x61, 0x64, 0x49, 0x64, 0x78, 0x2e, 0x7a, 0x20, 0x3a
        /*0094*/ 	.byte	0x20, 0x25, 0x64, 0x0a, 0x00
.L_0:


//--------------------- .nv.shared.reserved.0     --------------------------
	.section	.nv.shared.reserved.0,"aw",@nobits
	.weak		__nv_reservedSMEM_offset_0_alias
	.size		__nv_reservedSMEM_offset_0_alias, 0, 64
	.other		__nv_reservedSMEM_offset_0_alias,@"STO_CUDA_RESERVED_SHARED STV_DEFAULT"
__nv_reservedSMEM_offset_0_alias:
	.zero		0
	.zero		64


//--------------------- .nv.constant0._Z14print_blockDimv --------------------------
	.section	.nv.constant0._Z14print_blockDimv,"a",@progbits
	.sectionflags	@""
	.align	4
.nv.constant0._Z14print_blockDimv:
	.zero		896


//--------------------- .nv.constant0._Z14print_blockIdsv --------------------------
	.section	.nv.constant0._Z14print_blockIdsv,"a",@progbits
	.sectionflags	@""
	.align	4
.nv.constant0._Z14print_blockIdsv:
	.zero		896


//--------------------- .nv.constant0._Z15print_threadIdsv --------------------------
	.section	.nv.constant0._Z15print_threadIdsv,"a",@progbits
	.sectionflags	@""
	.align	4
.nv.constant0._Z15print_threadIdsv:
	.zero		896


//--------------------- SYMBOLS --------------------------

	.type		.nv.reservedSmem.offset0,@object
	.size		.nv.reservedSmem.offset0,0x4
	.type		vprintf,@function
